	.headerflags	@"EF_CUDA_TEXMODE_UNIFIED EF_CUDA_64BIT_ADDRESS EF_CUDA_ACCELERATORS EF_CUDA_SM90 EF_CUDA_VIRTUAL_SM(EF_CUDA_SM90)"
	.elftype	@"ET_EXEC"


//--------------------- .nv.info                  --------------------------
	.section	.nv.info,"",@"SHT_CUDA_INFO"
	.align	4


	//----- nvinfo : EIATTR_REGCOUNT
	.align		4
        /*0000*/ 	.byte	0x04, 0x2f
        /*0002*/ 	.short	(.L_3 - .L_2)
	.align		4
.L_2:
        /*0004*/ 	.word	index@(triton_poi_fused__native_batch_norm_legit_no_training_relu_16)
        /*0008*/ 	.word	0x00000011


	//----- nvinfo : EIATTR_MIN_STACK_SIZE
	.align		4
.L_3:
        /*000c*/ 	.byte	0x04, 0x12
        /*000e*/ 	.short	(.L_5 - .L_4)
	.align		4
.L_4:
        /*0010*/ 	.word	index@(triton_poi_fused__native_batch_norm_legit_no_training_relu_16)
        /*0014*/ 	.word	0x00000000


	//----- nvinfo : EIATTR_FRAME_SIZE
	.align		4
.L_5:
        /*0018*/ 	.byte	0x04, 0x11
        /*001a*/ 	.short	(.L_7 - .L_6)
	.align		4
.L_6:
        /*001c*/ 	.word	index@(triton_poi_fused__native_batch_norm_legit_no_training_relu_16)
        /*0020*/ 	.word	0x00000000


	//----- nvinfo : EIATTR_MIN_STACK_SIZE
	.align		4
.L_7:
        /*0024*/ 	.byte	0x04, 0x12
        /*0026*/ 	.short	(.L_9 - .L_8)
	.align		4
.L_8:
        /*0028*/ 	.word	index@(triton_poi_fused__native_batch_norm_legit_no_training_relu_16)
        /*002c*/ 	.word	0x00000000
.L_9:


//--------------------- .nv.info.triton_poi_fused__native_batch_norm_legit_no_training_relu_16 --------------------------
	.section	.nv.info.triton_poi_fused__native_batch_norm_legit_no_training_relu_16,"",@"SHT_CUDA_INFO"
	.sectionflags	@""
	.align	4


	//----- nvinfo : EIATTR_CUDA_API_VERSION
	.align		4
        /*0000*/ 	.byte	0x04, 0x37
        /*0002*/ 	.short	(.L_11 - .L_10)
.L_10:
        /*0004*/ 	.word	0x0000007c


	//----- nvinfo : EIATTR_KPARAM_INFO
	.align		4
.L_11:
        /*0008*/ 	.byte	0x04, 0x17
        /*000a*/ 	.short	(.L_13 - .L_12)
.L_12:
        /*000c*/ 	.word	0x00000000
        /*0010*/ 	.short	0x0006
        /*0012*/ 	.short	0x0030
        /*0014*/ 	.byte	0x00, 0xf0, 0x11, 0x00


	//----- nvinfo : EIATTR_KPARAM_INFO
	.align		4
.L_13:
        /*0018*/ 	.byte	0x04, 0x17
        /*001a*/ 	.short	(.L_15 - .L_14)
.L_14:
        /*001c*/ 	.word	0x00000000
        /*0020*/ 	.short	0x0005
        /*0022*/ 	.short	0x0028
        /*0024*/ 	.byte	0x00, 0xf4, 0x21, 0x00


	//----- nvinfo : EIATTR_KPARAM_INFO
	.align		4
.L_15:
        /*0028*/ 	.byte	0x04, 0x17
        /*002a*/ 	.short	(.L_17 - .L_16)
.L_16:
        /*002c*/ 	.word	0x00000000
        /*0030*/ 	.short	0x0004
        /*0032*/ 	.short	0x0020
        /*0034*/ 	.byte	0x00, 0xf4, 0x21, 0x00


	//----- nvinfo : EIATTR_KPARAM_INFO
	.align		4
.L_17:
        /*0038*/ 	.byte	0x04, 0x17
        /*003a*/ 	.short	(.L_19 - .L_18)
.L_18:
        /*003c*/ 	.word	0x00000000
        /*0040*/ 	.short	0x0003
        /*0042*/ 	.short	0x0018
        /*0044*/ 	.byte	0x00, 0xf4, 0x21, 0x00


	//----- nvinfo : EIATTR_KPARAM_INFO
	.align		4
.L_19:
        /*0048*/ 	.byte	0x04, 0x17
        /*004a*/ 	.short	(.L_21 - .L_20)
.L_20:
        /*004c*/ 	.word	0x00000000
        /*0050*/ 	.short	0x0002
        /*0052*/ 	.short	0x0010
        /*0054*/ 	.byte	0x00, 0xf4, 0x21, 0x00


	//----- nvinfo : EIATTR_KPARAM_INFO
	.align		4
.L_21:
        /*0058*/ 	.byte	0x04, 0x17
        /*005a*/ 	.short	(.L_23 - .L_22)
.L_22:
        /*005c*/ 	.word	0x00000000
        /*0060*/ 	.short	0x0001
        /*0062*/ 	.short	0x0008
        /*0064*/ 	.byte	0x00, 0xf4, 0x21, 0x00


	//----- nvinfo : EIATTR_KPARAM_INFO
	.align		4
.L_23:
        /*0068*/ 	.byte	0x04, 0x17
        /*006a*/ 	.short	(.L_25 - .L_24)
.L_24:
        /*006c*/ 	.word	0x00000000
        /*0070*/ 	.short	0x0000
        /*0072*/ 	.short	0x0000
        /*0074*/ 	.byte	0x00, 0xf4, 0x21, 0x00


	//----- nvinfo : EIATTR_SPARSE_MMA_MASK
	.align		4
.L_25:
        /*0078*/ 	.byte	0x03, 0x50
        /*007a*/ 	.short	0x0000


	//----- nvinfo : EIATTR_MAXREG_COUNT
	.align		4
        /*007c*/ 	.byte	0x03, 0x1b
        /*007e*/ 	.short	0x00ff


	//----- nvinfo : EIATTR_EXIT_INSTR_OFFSETS
	.align		4
        /*0080*/ 	.byte	0x04, 0x1c
        /*0082*/ 	.short	(.L_27 - .L_26)


	//   ....[0]....
.L_26:
        /*0084*/ 	.word	0x00000360


	//----- nvinfo : EIATTR_REQNTID
	.align		4
.L_27:
        /*0088*/ 	.byte	0x04, 0x10
        /*008a*/ 	.short	(.L_29 - .L_28)
.L_28:
        /*008c*/ 	.word	0x00000100
        /*0090*/ 	.word	0x00000001
        /*0094*/ 	.word	0x00000001


	//----- nvinfo : EIATTR_CBANK_PARAM_SIZE
	.align		4
.L_29:
        /*0098*/ 	.byte	0x03, 0x19
        /*009a*/ 	.short	0x0034


	//----- nvinfo : EIATTR_PARAM_CBANK
	.align		4
        /*009c*/ 	.byte	0x04, 0x0a
        /*009e*/ 	.short	(.L_31 - .L_30)
	.align		4
.L_30:
        /*00a0*/ 	.word	index@(.nv.constant0.triton_poi_fused__native_batch_norm_legit_no_training_relu_16)
        /*00a4*/ 	.short	0x0210
        /*00a6*/ 	.short	0x0034


	//----- nvinfo : EIATTR_SW_WAR
	.align		4
.L_31:
        /*00a8*/ 	.byte	0x04, 0x36
        /*00aa*/ 	.short	(.L_33 - .L_32)
.L_32:
        /*00ac*/ 	.word	0x00000008
.L_33:


//--------------------- .nv.callgraph             --------------------------
	.section	.nv.callgraph,"",@"SHT_CUDA_CALLGRAPH"
	.align	4
	.sectionentsize	8
	.align		4
        /*0000*/ 	.word	0x00000000
	.align		4
        /*0004*/ 	.word	0xffffffff
	.align		4
        /*0008*/ 	.word	0x00000000
	.align		4
        /*000c*/ 	.word	0xfffffffe
	.align		4
        /*0010*/ 	.word	0x00000000
	.align		4
        /*0014*/ 	.word	0xfffffffd
	.align		4
        /*0018*/ 	.word	0x00000000
	.align		4
        /*001c*/ 	.word	0xfffffffc


//--------------------- .nv.constant4             --------------------------
	.section	.nv.constant4,"a",@progbits
	.align	8
	.align		8
.nv.constant4:
        /*0000*/ 	.dword	_$_str
	.align		8
        /*0008*/ 	.dword	_$_str_$_2


//--------------------- .text.triton_poi_fused__native_batch_norm_legit_no_training_relu_16 --------------------------
	.section	.text.triton_poi_fused__native_batch_norm_legit_no_training_relu_16,"ax",@progbits
	.align	128
        .global         triton_poi_fused__native_batch_norm_legit_no_training_relu_16
        .type           triton_poi_fused__native_batch_norm_legit_no_training_relu_16,@function
        .size           triton_poi_fused__native_batch_norm_legit_no_training_relu_16,(.L_x_1 - triton_poi_fused__native_batch_norm_legit_no_training_relu_16)
        .other          triton_poi_fused__native_batch_norm_legit_no_training_relu_16,@"STO_CUDA_ENTRY STV_DEFAULT"
triton_poi_fused__native_batch_norm_legit_no_training_relu_16:
.text.triton_poi_fused__native_batch_norm_legit_no_training_relu_16:
[----:B------:R-:W-:Y:S01]  /*0000*/  LDC R1, c[0x0][0x28] ;  /* 0x00000a00ff017b82 */ /* 0x000fe20000000800 */
[----:B------:R-:W1:Y:S07]  /*0010*/  S2R R0, SR_TID.X ;  /* 0x0000000000007919 */ /* 0x000e6e0000002100 */
[----:B------:R-:W2:Y:S01]  /*0020*/  LDC.64 R6, c[0x0][0x220] ;  /* 0x00008800ff067b82 */ /* 0x000ea20000000a00 */
[----:B------:R-:W-:Y:S01]  /*0030*/  ULDC.64 UR4, c[0x0][0x208] ;  /* 0x0000820000047ab9 */ /* 0x000fe20000000a00 */
[----:B------:R-:W3:Y:S06]  /*0040*/  S2R R5, SR_CTAID.X ;  /* 0x0000000000057919 */ /* 0x000eec0000002500 */
[----:B------:R-:W4:Y:S08]  /*0050*/  LDC.64 R8, c[0x0][0x228] ;  /* 0x00008a00ff087b82 */ /* 0x000f300000000a00 */
[----:B------:R-:W5:Y:S01]  /*0060*/  LDC.64 R10, c[0x0][0x230] ;  /* 0x00008c00ff0a7b82 */ /* 0x000f620000000a00 */
[----:B-1----:R-:W-:-:S02]  /*0070*/  SHF.L.U32 R0, R0, 0x1, RZ ;  /* 0x0000000100007819 */ /* 0x002fc400000006ff */
[----:B---3--:R-:W-:Y:S02]  /*0080*/  SHF.R.S32.HI R3, RZ, 0x16, R5 ;  /* 0x00000016ff037819 */ /* 0x008fe40000011405 */
[----:B------:R-:W-:Y:S02]  /*0090*/  LOP3.LUT R0, R0, 0x1fe, RZ, 0xc0, !PT ;  /* 0x000001fe00007812 */ /* 0x000fe400078ec0ff */
[----:B------:R-:W-:Y:S02]  /*00a0*/  SGXT R3, R3, 0x1 ;  /* 0x000000010303781a */ /* 0x000fe40000000200 */
[----:B------:R-:W-:-:S04]  /*00b0*/  LEA R0, R5, R0, 0x9 ;  /* 0x0000000005007211 */ /* 0x000fc800078e48ff */
[----:B------:R-:W-:-:S04]  /*00c0*/  LEA.HI R3, R3, R0, RZ, 0x6 ;  /* 0x0000000003037211 */ /* 0x000fc800078f30ff */
[----:B------:R-:W-:-:S05]  /*00d0*/  SHF.R.S32.HI R3, RZ, 0x6, R3 ;  /* 0x00000006ff037819 */ /* 0x000fca0000011403 */
[----:B------:R-:W-:-:S05]  /*00e0*/  IMAD.HI R2, R3, 0x2aaaaaab, RZ ;  /* 0x2aaaaaab03027827 */ /* 0x000fca00078e02ff */
[----:B------:R-:W-:-:S04]  /*00f0*/  SHF.R.U32.HI R5, RZ, 0x1f, R2 ;  /* 0x0000001fff057819 */ /* 0x000fc80000011602 */
[----:B------:R-:W-:Y:S02]  /*0100*/  LEA.HI R2, R2, R5, RZ, 0x1a ;  /* 0x0000000502027211 */ /* 0x000fe400078fd0ff */
[----:B------:R-:W1:Y:S03]  /*0110*/  LDC.64 R4, c[0x0][0x218] ;  /* 0x00008600ff047b82 */ /* 0x000e660000000a00 */
[----:B------:R-:W-:-:S04]  /*0120*/  IMAD R13, R2, -0x180, R3 ;  /* 0xfffffe80020d7824 */ /* 0x000fc800078e0203 */
[C---:B--2---:R-:W-:Y:S01]  /*0130*/  IMAD.WIDE R6, R13.reuse, 0x4, R6 ;  /* 0x000000040d067825 */ /* 0x044fe200078e0206 */
[----:B------:R-:W2:Y:S05]  /*0140*/  LDC.64 R2, c[0x0][0x210] ;  /* 0x00008400ff027b82 */ /* 0x000eaa0000000a00 */
[----:B------:R-:W3:Y:S01]  /*0150*/  LDG.E.EL R6, desc[UR4][R6.64] ;  /* 0x0000000406067981 */ /* 0x000ee2000c2e1900 */
[----:B----4-:R-:W-:-:S04]  /*0160*/  IMAD.WIDE R8, R13, 0x4, R8 ;  /* 0x000000040d087825 */ /* 0x010fc800078e0208 */
[C---:B-----5:R-:W-:Y:S02]  /*0170*/  IMAD.WIDE R10, R13.reuse, 0x4, R10 ;  /* 0x000000040d0a7825 */ /* 0x060fe400078e020a */
[----:B------:R-:W4:Y:S02]  /*0180*/  LDG.E.EL R8, desc[UR4][R8.64] ;  /* 0x0000000408087981 */ /* 0x000f24000c2e1900 */
[----:B-1----:R-:W-:Y:S02]  /*0190*/  IMAD.WIDE R4, R13, 0x4, R4 ;  /* 0x000000040d047825 */ /* 0x002fe400078e0204 */
[----:B------:R-:W4:Y:S04]  /*01a0*/  LDG.E.EL R11, desc[UR4][R10.64] ;  /* 0x000000040a0b7981 */ /* 0x000f28000c2e1900 */
[----:B------:R1:W5:Y:S01]  /*01b0*/  LDG.E.EL R12, desc[UR4][R4.64] ;  /* 0x00000004040c7981 */ /* 0x000362000c2e1900 */
[----:B--2---:R-:W-:-:S06]  /*01c0*/  IMAD.WIDE R2, R0, 0x4, R2 ;  /* 0x0000000400027825 */ /* 0x004fcc00078e0202 */
[----:B------:R-:W5:Y:S01]  /*01d0*/  LDG.E.64 R2, desc[UR4][R2.64] ;  /* 0x0000000402027981 */ /* 0x000f62000c1e1b00 */
[----:B------:R-:W-:Y:S01]  /*01e0*/  HFMA2.MMA R14, -RZ, RZ, 1.625, 0 ;  /* 0x3e800000ff0e7435 */ /* 0x000fe200000001ff */
[----:B-1----:R-:W1:Y:S02]  /*01f0*/  LDC.64 R4, c[0x0][0x238] ;  /* 0x00008e00ff047b82 */ /* 0x002e640000000a00 */
[----:B-1----:R-:W-:-:S04]  /*0200*/  IMAD.WIDE R4, R0, 0x4, R4 ;  /* 0x0000000400047825 */ /* 0x002fc800078e0204 */
[----:B---3--:R-:W-:-:S04]  /*0210*/  FADD R6, R6, 0.0010000000474974513054 ;  /* 0x3a83126f06067421 */ /* 0x008fc80000000000 */
[----:B------:R-:W1:Y:S02]  /*0220*/  MUFU.SQRT R7, R6 ;  /* 0x0000000600077308 */ /* 0x000e640000002000 */
[C---:B-1----:R-:W-:Y:S02]  /*0230*/  FSETP.GT.AND P0, PT, R7.reuse, 8.50705917302346158658e+37, PT ;  /* 0x7e8000000700780b */ /* 0x042fe40003f04000 */
[----:B------:R-:W-:-:S11]  /*0240*/  FSETP.GEU.AND P1, PT, R7, 1.175494350822287508e-38, PT ;  /* 0x008000000700780b */ /* 0x000fd60003f2e000 */
[----:B------:R-:W-:-:S04]  /*0250*/  @P0 FMUL R7, R7, 0.25 ;  /* 0x3e80000007070820 */ /* 0x000fc80000400000 */
[----:B------:R-:W-:-:S06]  /*0260*/  @!P1 FMUL R7, R7, 16777216 ;  /* 0x4b80000007079820 */ /* 0x000fcc0000400000 */
[----:B------:R-:W1:Y:S01]  /*0270*/  MUFU.RCP R7, R7 ;  /* 0x0000000700077308 */ /* 0x000e620000001000 */
[----:B------:R-:W-:Y:S01]  /*0280*/  FSEL R14, R14, 1, P0 ;  /* 0x3f8000000e0e7808 */ /* 0x000fe20000000000 */
[----:B-----5:R-:W-:-:S04]  /*0290*/  FADD R2, R2, -R12 ;  /* 0x8000000c02027221 */ /* 0x020fc80000000000 */
[----:B------:R-:W-:Y:S01]  /*02a0*/  @!P1 FMUL R14, R14, 16777216 ;  /* 0x4b8000000e0e9820 */ /* 0x000fe20000400000 */
[----:B------:R-:W-:-:S03]  /*02b0*/  FADD R3, R3, -R12 ;  /* 0x8000000c03037221 */ /* 0x000fc60000000000 */
[----:B-1----:R-:W-:-:S04]  /*02c0*/  FMUL R14, R7, R14 ;  /* 0x0000000e070e7220 */ /* 0x002fc80000400000 */
[-C--:B------:R-:W-:Y:S01]  /*02d0*/  FMUL R2, R2, R14.reuse ;  /* 0x0000000e02027220 */ /* 0x080fe20000400000 */
[----:B------:R-:W-:-:S03]  /*02e0*/  FMUL R14, R3, R14 ;  /* 0x0000000e030e7220 */ /* 0x000fc60000400000 */
[C-C-:B----4-:R-:W-:Y:S01]  /*02f0*/  FFMA R2, R8.reuse, R2, R11.reuse ;  /* 0x0000000208027223 */ /* 0x150fe2000000000b */
[----:B------:R-:W-:-:S04]  /*0300*/  FFMA R14, R8, R14, R11 ;  /* 0x0000000e080e7223 */ /* 0x000fc8000000000b */
[----:B------:R-:W-:Y:S02]  /*0310*/  FSETP.GEU.AND P0, PT, R2, RZ, PT ;  /* 0x000000ff0200720b */ /* 0x000fe40003f0e000 */
[----:B------:R-:W-:Y:S02]  /*0320*/  FSETP.GEU.AND P1, PT, R14, RZ, PT ;  /* 0x000000ff0e00720b */ /* 0x000fe40003f2e000 */
[----:B------:R-:W-:Y:S02]  /*0330*/  FSEL R2, R2, RZ, P0 ;  /* 0x000000ff02027208 */ /* 0x000fe40000000000 */
[----:B------:R-:W-:-:S05]  /*0340*/  FSEL R3, R14, RZ, P1 ;  /* 0x000000ff0e037208 */ /* 0x000fca0000800000 */
[----:B------:R-:W-:Y:S01]  /*0350*/  STG.E.64 desc[UR4][R4.64], R2 ;  /* 0x0000000204007986 */ /* 0x000fe2000c101b04 */
[----:B------:R-:W-:Y:S05]  /*0360*/  EXIT ;  /* 0x000000000000794d */ /* 0x000fea0003800000 */
.L_x_0:
[----:B------:R-:W-:-:S00]  /*0370*/  BRA `(.L_x_0) ;  /* 0xfffffffc00fc7947 */ /* 0x000fc0000383ffff */
[----:B------:R-:W-:-:S00]  /*0380*/  NOP ;  /* 0x0000000000007918 */ /* 0x000fc00000000000 */
[----:B------:R-:W-:-:S00]  /*0390*/  NOP ;  /* 0x0000000000007918 */ /* 0x000fc00000000000 */
[----:B------:R-:W-:-:S00]  /*03a0*/  NOP ;  /* 0x0000000000007918 */ /* 0x000fc00000000000 */
[----:B------:R-:W-:-:S00]  /*03b0*/  NOP ;  /* 0x0000000000007918 */ /* 0x000fc00000000000 */
[----:B------:R-:W-:-:S00]  /*03c0*/  NOP ;  /* 0x0000000000007918 */ /* 0x000fc00000000000 */
[----:B------:R-:W-:-:S00]  /*03d0*/  NOP ;  /* 0x0000000000007918 */ /* 0x000fc00000000000 */
[----:B------:R-:W-:-:S00]  /*03e0*/  NOP ;  /* 0x0000000000007918 */ /* 0x000fc00000000000 */
[----:B------:R-:W-:-:S00]  /*03f0*/  NOP ;  /* 0x0000000000007918 */ /* 0x000fc00000000000 */
.L_x_1:


//--------------------- .nv.global.init           --------------------------
	.section	.nv.global.init,"aw",@progbits
.nv.global.init:
	.type		_$_str,@object
	.size		_$_str,(_$_str_$_2 - _$_str)
_$_str:
        /*0000*/ 	.byte	0x5f, 0x5f, 0x43, 0x55, 0x44, 0x41, 0x5f, 0x46, 0x54, 0x5a, 0x00
	.type		_$_str_$_2,@object
	.size		_$_str_$_2,(.L_1 - _$_str_$_2)
_$_str_$_2:
        /*000b*/ 	.byte	0x5f, 0x5f, 0x43, 0x55, 0x44, 0x41, 0x5f, 0x50, 0x52, 0x45, 0x43, 0x5f, 0x53, 0x51, 0x52, 0x54
        /*001b*/ 	.byte	0x00
.L_1:


//--------------------- .nv.constant0.triton_poi_fused__native_batch_norm_legit_no_training_relu_16 --------------------------
	.section	.nv.constant0.triton_poi_fused__native_batch_norm_legit_no_training_relu_16,"a",@progbits
	.sectionflags	@""
	.align	4
.nv.constant0.triton_poi_fused__native_batch_norm_legit_no_training_relu_16:
	.zero		580
